//
// Generated by NVIDIA NVVM Compiler
//
// Compiler Build ID: CL-36424714
// Cuda compilation tools, release 13.0, V13.0.88
// Based on NVVM 20.0.0
//

.version 9.0
.target sm_100
.address_size 64

	// .globl	minimum
// _ZZ7minimumE10sharedData has been demoted

.visible .entry minimum(
	.param .u64 .ptr .align 1 minimum_param_0,
	.param .u64 .ptr .align 1 minimum_param_1,
	.param .u32 minimum_param_2
)
{
	.reg .pred 	%p<8>;
	.reg .b32 	%r<21>;
	.reg .b32 	%f<11>;
	.reg .b64 	%rd<9>;
	// demoted variable
	.shared .align 4 .b8 _ZZ7minimumE10sharedData[4096];
	ld.param.u64 	%rd2, [minimum_param_0];
	ld.param.u64 	%rd3, [minimum_param_1];
	ld.param.u32 	%r11, [minimum_param_2];
	mov.u32 	%r1, %ctaid.y;
	mov.u32 	%r2, %tid.x;
	mov.u32 	%r19, %ntid.x;
	mov.u32 	%r12, %ctaid.x;
	mad.lo.s32 	%r13, %r19, %r12, %r2;
	mad.lo.s32 	%r4, %r11, %r1, %r13;
	setp.ge.s32 	%p1, %r13, %r11;
	mov.f32 	%f10, 0f00000000;
	@%p1 bra 	$L__BB0_2;
	cvta.to.global.u64 	%rd4, %rd2;
	mul.wide.s32 	%rd5, %r4, 4;
	add.s64 	%rd6, %rd4, %rd5;
	ld.global.f32 	%f10, [%rd6];
$L__BB0_2:
	shl.b32 	%r14, %r2, 2;
	mov.u32 	%r15, _ZZ7minimumE10sharedData;
	add.s32 	%r5, %r15, %r14;
	st.shared.f32 	[%r5], %f10;
	bar.sync 	0;
	setp.lt.u32 	%p2, %r19, 2;
	@%p2 bra 	$L__BB0_6;
$L__BB0_3:
	shr.u32 	%r7, %r19, 1;
	setp.ge.u32 	%p3, %r2, %r7;
	@%p3 bra 	$L__BB0_5;
	ld.shared.f32 	%f5, [%r5];
	shl.b32 	%r16, %r7, 2;
	add.s32 	%r17, %r5, %r16;
	ld.shared.f32 	%f6, [%r17];
	setp.le.f32 	%p4, %f5, %f6;
	selp.f32 	%f7, %f5, %f6, %p4;
	st.shared.f32 	[%r5], %f7;
$L__BB0_5:
	bar.sync 	0;
	setp.gt.u32 	%p5, %r19, 3;
	mov.u32 	%r19, %r7;
	@%p5 bra 	$L__BB0_3;
$L__BB0_6:
	setp.ne.s32 	%p6, %r2, 0;
	@%p6 bra 	$L__BB0_9;
	cvta.to.global.u64 	%rd7, %rd3;
	mul.wide.u32 	%rd8, %r1, 4;
	add.s64 	%rd1, %rd7, %rd8;
	ld.shared.f32 	%f3, [_ZZ7minimumE10sharedData];
	ld.global.u32 	%r20, [%rd1];
$L__BB0_8:
	mov.b32 	%f8, %r20;
	min.f32 	%f9, %f3, %f8;
	mov.b32 	%r18, %f9;
	atom.relaxed.global.cas.b32 	%r10, [%rd1], %r20, %r18;
	setp.ne.s32 	%p7, %r20, %r10;
	mov.u32 	%r20, %r10;
	@%p7 bra 	$L__BB0_8;
$L__BB0_9:
	ret;

}


// ===== COMPILED SASS (sm_100) =====

	.target	sm_100

	.elftype	@"ET_EXEC"


//--------------------- .note.nv.tkinfo           --------------------------
	.section	.note.nv.tkinfo,"",@"SHT_NOTE"
	.sectionflags	@"SHF_NOTE_NV_TKINFO"
	.tkinfo
        /*0018*/ 	.word	0x00000002
        /*0030*/ 	.string	""
        /*0030*/ 	.string	"ptxas"
        /*0030*/ 	.string	"Cuda compilation tools, release 13.0, V13.0.88"
        /*0030*/ 	.string	"Build cuda_13.0.r13.0/compiler.36424714_0"
        /*0030*/ 	.string	"-arch sm_100 -m 64 "



//--------------------- .note.nv.cuinfo           --------------------------
	.section	.note.nv.cuinfo,"",@"SHT_NOTE"
	.sectionflags	@"SHF_NOTE_NV_CUINFO"
        /*0018*/ 	.short	0x0002
        /*001a*/ 	.short	0x0064
        /*001c*/ 	.short	0x0082
	.zero		2


//--------------------- .nv.info                  --------------------------
	.section	.nv.info,"",@"SHT_CUDA_INFO"
	.align	4


	//----- nvinfo : EIATTR_REGCOUNT
	.align		4
        /*0000*/ 	.byte	0x04, 0x2f
        /*0002*/ 	.short	(.L_1 - .L_0)
	.align		4
.L_0:
        /*0004*/ 	.word	index@(minimum)
        /*0008*/ 	.word	0x0000000a


	//----- nvinfo : EIATTR_FRAME_SIZE
	.align		4
.L_1:
        /*000c*/ 	.byte	0x04, 0x11
        /*000e*/ 	.short	(.L_3 - .L_2)
	.align		4
.L_2:
        /*0010*/ 	.word	index@(minimum)
        /*0014*/ 	.word	0x00000000


	//----- nvinfo : EIATTR_MIN_STACK_SIZE
	.align		4
.L_3:
        /*0018*/ 	.byte	0x04, 0x12
        /*001a*/ 	.short	(.L_5 - .L_4)
	.align		4
.L_4:
        /*001c*/ 	.word	index@(minimum)
        /*0020*/ 	.word	0x00000000
.L_5:


//--------------------- .nv.compat                --------------------------
	.section	.nv.compat,"",@"SHT_CUDA_COMPAT_INFO"
	.align	4
        /*0000*/ 	.byte	0x02, 0x09, 0x00, 0x00, 0x02, 0x02, 0x01, 0x00, 0x02, 0x05, 0x05, 0x00, 0x03, 0x07, 0x01, 0x01
        /*0010*/ 	.byte	0x02, 0x03, 0x00, 0x00, 0x02, 0x06, 0x01, 0x00, 0x04, 0x0b, 0x08, 0x00, 0x09, 0x00, 0x00, 0x00
        /*0020*/ 	.byte	0x00, 0x00, 0x00, 0x00


//--------------------- .nv.info.minimum          --------------------------
	.section	.nv.info.minimum,"",@"SHT_CUDA_INFO"
	.sectionflags	@""
	.align	4


	//----- nvinfo : EIATTR_CUDA_API_VERSION
	.align		4
        /*0000*/ 	.byte	0x04, 0x37
        /*0002*/ 	.short	(.L_7 - .L_6)
.L_6:
        /*0004*/ 	.word	0x00000082


	//----- nvinfo : EIATTR_KPARAM_INFO
	.align		4
.L_7:
        /*0008*/ 	.byte	0x04, 0x17
        /*000a*/ 	.short	(.L_9 - .L_8)
.L_8:
        /*000c*/ 	.word	0x00000000
        /*0010*/ 	.short	0x0002
        /*0012*/ 	.short	0x0010
        /*0014*/ 	.byte	0x00, 0xf0, 0x11, 0x00


	//----- nvinfo : EIATTR_KPARAM_INFO
	.align		4
.L_9:
        /*0018*/ 	.byte	0x04, 0x17
        /*001a*/ 	.short	(.L_11 - .L_10)
.L_10:
        /*001c*/ 	.word	0x00000000
        /*0020*/ 	.short	0x0001
        /*0022*/ 	.short	0x0008
        /*0024*/ 	.byte	0x00, 0xf5, 0x21, 0x00


	//----- nvinfo : EIATTR_KPARAM_INFO
	.align		4
.L_11:
        /*0028*/ 	.byte	0x04, 0x17
        /*002a*/ 	.short	(.L_13 - .L_12)
.L_12:
        /*002c*/ 	.word	0x00000000
        /*0030*/ 	.short	0x0000
        /*0032*/ 	.short	0x0000
        /*0034*/ 	.byte	0x00, 0xf5, 0x21, 0x00


	//----- nvinfo : EIATTR_SPARSE_MMA_MASK
	.align		4
.L_13:
        /*0038*/ 	.byte	0x03, 0x50
        /*003a*/ 	.short	0x0000


	//----- nvinfo : EIATTR_MAXREG_COUNT
	.align		4
        /*003c*/ 	.byte	0x03, 0x1b
        /*003e*/ 	.short	0x00ff


	//----- nvinfo : EIATTR_NUM_BARRIERS
	.align		4
        /*0040*/ 	.byte	0x02, 0x4c
        /*0042*/ 	.byte	0x01
	.zero		1


	//----- nvinfo : EIATTR_MERCURY_ISA_VERSION
	.align		4
        /*0044*/ 	.byte	0x03, 0x5f
        /*0046*/ 	.short	0x0101


	//----- nvinfo : EIATTR_VRC_CTA_INIT_COUNT
	.align		4
        /*0048*/ 	.byte	0x02, 0x4a
	.zero		1
	.zero		1


	//----- nvinfo : EIATTR_EXIT_INSTR_OFFSETS
	.align		4
        /*004c*/ 	.byte	0x04, 0x1c
        /*004e*/ 	.short	(.L_15 - .L_14)


	//   ....[0]....
.L_14:
        /*0050*/ 	.word	0x00000240


	//   ....[1]....
        /*0054*/ 	.word	0x00000320


	//----- nvinfo : EIATTR_CRS_STACK_SIZE
	.align		4
.L_15:
        /*0058*/ 	.byte	0x04, 0x1e
        /*005a*/ 	.short	(.L_17 - .L_16)
.L_16:
        /*005c*/ 	.word	0x00000000


	//----- nvinfo : EIATTR_CBANK_PARAM_SIZE
	.align		4
.L_17:
        /*0060*/ 	.byte	0x03, 0x19
        /*0062*/ 	.short	0x0014


	//----- nvinfo : EIATTR_PARAM_CBANK
	.align		4
        /*0064*/ 	.byte	0x04, 0x0a
        /*0066*/ 	.short	(.L_19 - .L_18)
	.align		4
.L_18:
        /*0068*/ 	.word	index@(.nv.constant0.minimum)
        /*006c*/ 	.short	0x0380
        /*006e*/ 	.short	0x0014


	//----- nvinfo : EIATTR_SW_WAR
	.align		4
.L_19:
        /*0070*/ 	.byte	0x04, 0x36
        /*0072*/ 	.short	(.L_21 - .L_20)
.L_20:
        /*0074*/ 	.word	0x00000008
.L_21:


//--------------------- .nv.callgraph             --------------------------
	.section	.nv.callgraph,"",@"SHT_CUDA_CALLGRAPH"
	.align	4
	.sectionentsize	8
	.align		4
        /*0000*/ 	.word	0x00000000
	.align		4
        /*0004*/ 	.word	0xffffffff
	.align		4
        /*0008*/ 	.word	0x00000000
	.align		4
        /*000c*/ 	.word	0xfffffffe
	.align		4
        /*0010*/ 	.word	0x00000000
	.align		4
        /*0014*/ 	.word	0xfffffffd
	.align		4
        /*0018*/ 	.word	0x00000000
	.align		4
        /*001c*/ 	.word	0xfffffffc


//--------------------- .text.minimum             --------------------------
	.section	.text.minimum,"ax",@progbits
	.align	128
        .global         minimum
        .type           minimum,@function
        .size           minimum,(.L_x_4 - minimum)
        .other          minimum,@"STO_CUDA_ENTRY STV_DEFAULT"
minimum:
.text.minimum:
[----:B------:R-:W-:Y:S01]  /*0000*/  LDC R1, c[0x0][0x37c] ;  /* 0x0000df00ff017b82 */ /* 0x000fe20000000800 */
[----:B------:R-:W0:Y:S01]  /*0010*/  S2R R6, SR_TID.X ;  /* 0x0000000000067919 */ /* 0x000e220000002100 */
[----:B------:R-:W0:Y:S01]  /*0020*/  LDCU UR8, c[0x0][0x360] ;  /* 0x00006c00ff0877ac */ /* 0x000e220008000800 */
[----:B------:R-:W-:Y:S01]  /*0030*/  IMAD.MOV.U32 R4, RZ, RZ, RZ ;  /* 0x000000ffff047224 */ /* 0x000fe200078e00ff */
[----:B------:R-:W0:Y:S01]  /*0040*/  S2R R3, SR_CTAID.X ;  /* 0x0000000000037919 */ /* 0x000e220000002500 */
[----:B------:R-:W1:Y:S01]  /*0050*/  LDCU UR4, c[0x0][0x390] ;  /* 0x00007200ff0477ac */ /* 0x000e620008000800 */
[----:B------:R-:W1:Y:S01]  /*0060*/  S2R R7, SR_CTAID.Y ;  /* 0x0000000000077919 */ /* 0x000e620000002600 */
[----:B------:R-:W2:Y:S01]  /*0070*/  LDCU.64 UR6, c[0x0][0x358] ;  /* 0x00006b00ff0677ac */ /* 0x000ea20008000a00 */
[----:B0-----:R-:W-:-:S04]  /*0080*/  IMAD R0, R3, UR8, R6 ;  /* 0x0000000803007c24 */ /* 0x001fc8000f8e0206 */
[----:B-1----:R-:W-:Y:S01]  /*0090*/  IMAD R5, R7, UR4, R0 ;  /* 0x0000000407057c24 */ /* 0x002fe2000f8e0200 */
[----:B------:R-:W-:-:S13]  /*00a0*/  ISETP.GE.AND P0, PT, R0, UR4, PT ;  /* 0x0000000400007c0c */ /* 0x000fda000bf06270 */
[----:B------:R-:W0:Y:S02]  /*00b0*/  @!P0 LDC.64 R2, c[0x0][0x380] ;  /* 0x0000e000ff028b82 */ /* 0x000e240000000a00 */
[----:B0-----:R-:W-:-:S05]  /*00c0*/  @!P0 IMAD.WIDE R2, R5, 0x4, R2 ;  /* 0x0000000405028825 */ /* 0x001fca00078e0202 */
[----:B--2---:R-:W2:Y:S01]  /*00d0*/  @!P0 LDG.E R4, desc[UR6][R2.64] ;  /* 0x0000000602048981 */ /* 0x004ea2000c1e1900 */
[----:B------:R-:W0:Y:S01]  /*00e0*/  S2UR UR5, SR_CgaCtaId ;  /* 0x00000000000579c3 */ /* 0x000e220000008800 */
[----:B------:R-:W-:Y:S01]  /*00f0*/  IMAD.U32 R0, RZ, RZ, UR8 ;  /* 0x00000008ff007e24 */ /* 0x000fe2000f8e00ff */
[----:B------:R-:W-:Y:S01]  /*0100*/  UMOV UR4, 0x400 ;  /* 0x0000040000047882 */ /* 0x000fe20000000000 */
[----:B------:R-:W-:-:S03]  /*0110*/  ISETP.NE.AND P0, PT, R6, RZ, PT ;  /* 0x000000ff0600720c */ /* 0x000fc60003f05270 */
[----:B------:R-:W-:Y:S01]  /*0120*/  ISETP.GE.U32.AND P1, PT, R0, 0x2, PT ;  /* 0x000000020000780c */ /* 0x000fe20003f26070 */
[----:B0-----:R-:W-:-:S06]  /*0130*/  ULEA UR4, UR5, UR4, 0x18 ;  /* 0x0000000405047291 */ /* 0x001fcc000f8ec0ff */
[----:B------:R-:W-:-:S05]  /*0140*/  LEA R5, R6, UR4, 0x2 ;  /* 0x0000000406057c11 */ /* 0x000fca000f8e10ff */
[----:B--2---:R0:W-:Y:S01]  /*0150*/  STS [R5], R4 ;  /* 0x0000000405007388 */ /* 0x0041e20000000800 */
[----:B------:R-:W-:Y:S06]  /*0160*/  BAR.SYNC.DEFER_BLOCKING 0x0 ;  /* 0x0000000000007b1d */ /* 0x000fec0000010000 */
[----:B------:R-:W-:Y:S05]  /*0170*/  @!P1 BRA `(.L_x_0) ;  /* 0x0000000000309947 */ /* 0x000fea0003800000 */
.L_x_1:
[----:B0-----:R-:W-:-:S04]  /*0180*/  SHF.R.U32.HI R4, RZ, 0x1, R0 ;  /* 0x00000001ff047819 */ /* 0x001fc80000011600 */
[----:B------:R-:W-:-:S13]  /*0190*/  ISETP.GE.U32.AND P1, PT, R6, R4, PT ;  /* 0x000000040600720c */ /* 0x000fda0003f26070 */
[----:B------:R-:W-:Y:S01]  /*01a0*/  @!P1 IMAD R3, R4, 0x4, R5 ;  /* 0x0000000404039824 */ /* 0x000fe200078e0205 */
[----:B------:R-:W-:Y:S05]  /*01b0*/  @!P1 LDS R2, [R5] ;  /* 0x0000000005029984 */ /* 0x000fea0000000800 */
[----:B------:R-:W0:Y:S02]  /*01c0*/  @!P1 LDS R3, [R3] ;  /* 0x0000000003039984 */ /* 0x000e240000000800 */
[----:B0-----:R-:W-:-:S04]  /*01d0*/  @!P1 FSETP.GTU.AND P2, PT, R2, R3, PT ;  /* 0x000000030200920b */ /* 0x001fc80003f4c000 */
[----:B------:R-:W-:-:S05]  /*01e0*/  @!P1 FSEL R2, R2, R3, !P2 ;  /* 0x0000000302029208 */ /* 0x000fca0005000000 */
[----:B------:R1:W-:Y:S01]  /*01f0*/  @!P1 STS [R5], R2 ;  /* 0x0000000205009388 */ /* 0x0003e20000000800 */
[----:B------:R-:W-:Y:S01]  /*0200*/  BAR.SYNC.DEFER_BLOCKING 0x0 ;  /* 0x0000000000007b1d */ /* 0x000fe20000010000 */
[----:B------:R-:W-:Y:S01]  /*0210*/  ISETP.GT.U32.AND P1, PT, R0, 0x3, PT ;  /* 0x000000030000780c */ /* 0x000fe20003f24070 */
[----:B------:R-:W-:-:S12]  /*0220*/  IMAD.MOV.U32 R0, RZ, RZ, R4 ;  /* 0x000000ffff007224 */ /* 0x000fd800078e0004 */
[----:B-1----:R-:W-:Y:S05]  /*0230*/  @P1 BRA `(.L_x_1) ;  /* 0xfffffffc00d01947 */ /* 0x002fea000383ffff */
.L_x_0:
[----:B------:R-:W-:Y:S05]  /*0240*/  @P0 EXIT ;  /* 0x000000000000094d */ /* 0x000fea0003800000 */
[----:B------:R-:W1:Y:S02]  /*0250*/  LDC.64 R2, c[0x0][0x388] ;  /* 0x0000e200ff027b82 */ /* 0x000e640000000a00 */
[----:B-1----:R-:W-:-:S05]  /*0260*/  IMAD.WIDE.U32 R2, R7, 0x4, R2 ;  /* 0x0000000407027825 */ /* 0x002fca00078e0002 */
[----:B------:R1:W5:Y:S01]  /*0270*/  LDG.E R6, desc[UR6][R2.64] ;  /* 0x0000000602067981 */ /* 0x000362000c1e1900 */
[----:B------:R-:W2:Y:S01]  /*0280*/  S2UR UR5, SR_CgaCtaId ;  /* 0x00000000000579c3 */ /* 0x000ea20000008800 */
[----:B------:R-:W-:Y:S02]  /*0290*/  UMOV UR4, 0x400 ;  /* 0x0000040000047882 */ /* 0x000fe40000000000 */
[----:B--2---:R-:W-:-:S09]  /*02a0*/  ULEA UR4, UR5, UR4, 0x18 ;  /* 0x0000000405047291 */ /* 0x004fd2000f8ec0ff */
[----:B01----:R-:W0:Y:S03]  /*02b0*/  LDS R5, [UR4] ;  /* 0x00000004ff057984 */ /* 0x003e260008000800 */
.L_x_2:
[----:B0----5:R-:W-:Y:S01]  /*02c0*/  FMNMX R7, R5, R6, PT ;  /* 0x0000000605077209 */ /* 0x021fe20003800000 */
[----:B------:R-:W-:Y:S05]  /*02d0*/  YIELD ;  /* 0x0000000000007946 */ /* 0x000fea0003800000 */
[----:B------:R-:W2:Y:S02]  /*02e0*/  ATOMG.E.CAS.STRONG.GPU PT, R7, [R2], R6, R7 ;  /* 0x00000006020773a9 */ /* 0x000ea400001ee107 */
[----:B--2---:R-:W-:Y:S01]  /*02f0*/  ISETP.NE.AND P0, PT, R6, R7, PT ;  /* 0x000000070600720c */ /* 0x004fe20003f05270 */
[----:B------:R-:W-:-:S12]  /*0300*/  IMAD.MOV.U32 R6, RZ, RZ, R7 ;  /* 0x000000ffff067224 */ /* 0x000fd800078e0007 */
[----:B------:R-:W-:Y:S05]  /*0310*/  @P0 BRA `(.L_x_2) ;  /* 0xfffffffc00e80947 */ /* 0x000fea000383ffff */
[----:B------:R-:W-:Y:S05]  /*0320*/  EXIT ;  /* 0x000000000000794d */ /* 0x000fea0003800000 */
.L_x_3:
[----:B------:R-:W-:-:S00]  /*0330*/  BRA `(.L_x_3) ;  /* 0xfffffffc00fc7947 */ /* 0x000fc0000383ffff */
[----:B------:R-:W-:-:S00]  /*0340*/  NOP ;  /* 0x0000000000007918 */ /* 0x000fc00000000000 */
        /* <DEDUP_REMOVED lines=11> */
.L_x_4:


//--------------------- .nv.shared.minimum        --------------------------
	.section	.nv.shared.minimum,"aw",@nobits
	.sectionflags	@""
	.align	4
.nv.shared.minimum:
	.zero		5120


//--------------------- .nv.shared.reserved.0     --------------------------
	.section	.nv.shared.reserved.0,"aw",@nobits
	.weak		__nv_reservedSMEM_offset_0_alias
	.size		__nv_reservedSMEM_offset_0_alias, 0, 64
	.other		__nv_reservedSMEM_offset_0_alias,@"STO_CUDA_RESERVED_SHARED STV_DEFAULT"
__nv_reservedSMEM_offset_0_alias:
	.zero		0
	.zero		64


//--------------------- .nv.constant0.minimum     --------------------------
	.section	.nv.constant0.minimum,"a",@progbits
	.sectionflags	@""
	.align	4
.nv.constant0.minimum:
	.zero		916


//--------------------- SYMBOLS --------------------------

	.type		.nv.reservedSmem.offset0,@object
	.size		.nv.reservedSmem.offset0,0x4
	.type		.nv.reservedSmem.cap,@object
	.size		.nv.reservedSmem.cap,0x4
